//
// Generated by NVIDIA NVVM Compiler
//
// Compiler Build ID: CL-36424714
// Cuda compilation tools, release 13.0, V13.0.88
// Based on NVVM 20.0.0
//

.version 9.0
.target sm_100
.address_size 64

	// .globl	_Z8gaussiandddPKdPd

.visible .entry _Z8gaussiandddPKdPd(
	.param .f64 _Z8gaussiandddPKdPd_param_0,
	.param .f64 _Z8gaussiandddPKdPd_param_1,
	.param .f64 _Z8gaussiandddPKdPd_param_2,
	.param .u64 .ptr .align 1 _Z8gaussiandddPKdPd_param_3,
	.param .u64 .ptr .align 1 _Z8gaussiandddPKdPd_param_4
)
{
	.reg .pred 	%p<5>;
	.reg .b32 	%r<20>;
	.reg .b32 	%f<3>;
	.reg .b64 	%rd<9>;
	.reg .b64 	%fd<35>;

	ld.param.f64 	%fd6, [_Z8gaussiandddPKdPd_param_0];
	ld.param.f64 	%fd7, [_Z8gaussiandddPKdPd_param_1];
	ld.param.f64 	%fd8, [_Z8gaussiandddPKdPd_param_2];
	ld.param.u64 	%rd1, [_Z8gaussiandddPKdPd_param_3];
	ld.param.u64 	%rd2, [_Z8gaussiandddPKdPd_param_4];
	mov.u32 	%r5, %ctaid.x;
	mov.u32 	%r6, %ntid.x;
	mov.u32 	%r7, %tid.x;
	mad.lo.s32 	%r1, %r5, %r6, %r7;
	cvt.rn.f64.u32 	%fd9, %r1;
	setp.leu.f64 	%p1, %fd8, %fd9;
	@%p1 bra 	$L__BB0_5;
	cvta.to.global.u64 	%rd3, %rd1;
	mul.wide.u32 	%rd4, %r1, 8;
	add.s64 	%rd5, %rd3, %rd4;
	ld.global.f64 	%fd10, [%rd5];
	add.f64 	%fd11, %fd10, 0dBFE0000000000000;
	fma.rn.f64 	%fd12, %fd6, %fd11, %fd7;
	neg.f64 	%fd13, %fd12;
	mul.f64 	%fd1, %fd12, %fd13;
	fma.rn.f64 	%fd14, %fd1, 0d3FF71547652B82FE, 0d4338000000000000;
	{
	.reg .b32 %temp; 
	mov.b64 	{%r2, %temp}, %fd14;
	}
	mov.f64 	%fd15, 0dC338000000000000;
	add.rn.f64 	%fd16, %fd14, %fd15;
	fma.rn.f64 	%fd17, %fd16, 0dBFE62E42FEFA39EF, %fd1;
	fma.rn.f64 	%fd18, %fd16, 0dBC7ABC9E3B39803F, %fd17;
	fma.rn.f64 	%fd19, %fd18, 0d3E5ADE1569CE2BDF, 0d3E928AF3FCA213EA;
	fma.rn.f64 	%fd20, %fd19, %fd18, 0d3EC71DEE62401315;
	fma.rn.f64 	%fd21, %fd20, %fd18, 0d3EFA01997C89EB71;
	fma.rn.f64 	%fd22, %fd21, %fd18, 0d3F2A01A014761F65;
	fma.rn.f64 	%fd23, %fd22, %fd18, 0d3F56C16C1852B7AF;
	fma.rn.f64 	%fd24, %fd23, %fd18, 0d3F81111111122322;
	fma.rn.f64 	%fd25, %fd24, %fd18, 0d3FA55555555502A1;
	fma.rn.f64 	%fd26, %fd25, %fd18, 0d3FC5555555555511;
	fma.rn.f64 	%fd27, %fd26, %fd18, 0d3FE000000000000B;
	fma.rn.f64 	%fd28, %fd27, %fd18, 0d3FF0000000000000;
	fma.rn.f64 	%fd29, %fd28, %fd18, 0d3FF0000000000000;
	{
	.reg .b32 %temp; 
	mov.b64 	{%r3, %temp}, %fd29;
	}
	{
	.reg .b32 %temp; 
	mov.b64 	{%temp, %r4}, %fd29;
	}
	shl.b32 	%r8, %r2, 20;
	add.s32 	%r9, %r8, %r4;
	mov.b64 	%fd34, {%r3, %r9};
	{
	.reg .b32 %temp; 
	mov.b64 	{%temp, %r10}, %fd1;
	}
	mov.b32 	%f2, %r10;
	abs.f32 	%f1, %f2;
	setp.lt.f32 	%p2, %f1, 0f4086232B;
	@%p2 bra 	$L__BB0_4;
	setp.lt.f64 	%p3, %fd1, 0d0000000000000000;
	add.f64 	%fd30, %fd1, 0d7FF0000000000000;
	selp.f64 	%fd34, 0d0000000000000000, %fd30, %p3;
	setp.geu.f32 	%p4, %f1, 0f40874800;
	@%p4 bra 	$L__BB0_4;
	shr.u32 	%r11, %r2, 31;
	add.s32 	%r12, %r2, %r11;
	shr.s32 	%r13, %r12, 1;
	shl.b32 	%r14, %r13, 20;
	add.s32 	%r15, %r4, %r14;
	mov.b64 	%fd31, {%r3, %r15};
	sub.s32 	%r16, %r2, %r13;
	shl.b32 	%r17, %r16, 20;
	add.s32 	%r18, %r17, 1072693248;
	mov.b32 	%r19, 0;
	mov.b64 	%fd32, {%r19, %r18};
	mul.f64 	%fd34, %fd32, %fd31;
$L__BB0_4:
	mul.f64 	%fd33, %fd6, %fd34;
	cvta.to.global.u64 	%rd6, %rd2;
	add.s64 	%rd8, %rd6, %rd4;
	st.global.f64 	[%rd8], %fd33;
$L__BB0_5:
	ret;

}


// ===== COMPILED SASS (sm_100) =====

	.target	sm_100

	.elftype	@"ET_EXEC"


//--------------------- .note.nv.tkinfo           --------------------------
	.section	.note.nv.tkinfo,"",@"SHT_NOTE"
	.sectionflags	@"SHF_NOTE_NV_TKINFO"
	.tkinfo
        /*0018*/ 	.word	0x00000002
        /*0030*/ 	.string	""
        /*0030*/ 	.string	"ptxas"
        /*0030*/ 	.string	"Cuda compilation tools, release 13.0, V13.0.88"
        /*0030*/ 	.string	"Build cuda_13.0.r13.0/compiler.36424714_0"
        /*0030*/ 	.string	"-arch sm_100 -m 64 "



//--------------------- .note.nv.cuinfo           --------------------------
	.section	.note.nv.cuinfo,"",@"SHT_NOTE"
	.sectionflags	@"SHF_NOTE_NV_CUINFO"
        /*0018*/ 	.short	0x0002
        /*001a*/ 	.short	0x0064
        /*001c*/ 	.short	0x0082
	.zero		2


//--------------------- .nv.info                  --------------------------
	.section	.nv.info,"",@"SHT_CUDA_INFO"
	.align	4


	//----- nvinfo : EIATTR_REGCOUNT
	.align		4
        /*0000*/ 	.byte	0x04, 0x2f
        /*0002*/ 	.short	(.L_1 - .L_0)
	.align		4
.L_0:
        /*0004*/ 	.word	index@(_Z8gaussiandddPKdPd)
        /*0008*/ 	.word	0x00000010


	//----- nvinfo : EIATTR_FRAME_SIZE
	.align		4
.L_1:
        /*000c*/ 	.byte	0x04, 0x11
        /*000e*/ 	.short	(.L_3 - .L_2)
	.align		4
.L_2:
        /*0010*/ 	.word	index@(_Z8gaussiandddPKdPd)
        /*0014*/ 	.word	0x00000000


	//----- nvinfo : EIATTR_MIN_STACK_SIZE
	.align		4
.L_3:
        /*0018*/ 	.byte	0x04, 0x12
        /*001a*/ 	.short	(.L_5 - .L_4)
	.align		4
.L_4:
        /*001c*/ 	.word	index@(_Z8gaussiandddPKdPd)
        /*0020*/ 	.word	0x00000000
.L_5:


//--------------------- .nv.compat                --------------------------
	.section	.nv.compat,"",@"SHT_CUDA_COMPAT_INFO"
	.align	4
        /*0000*/ 	.byte	0x02, 0x09, 0x00, 0x00, 0x02, 0x02, 0x01, 0x00, 0x02, 0x05, 0x05, 0x00, 0x03, 0x07, 0x01, 0x01
        /*0010*/ 	.byte	0x02, 0x03, 0x00, 0x00, 0x02, 0x06, 0x01, 0x00, 0x04, 0x0b, 0x08, 0x00, 0x01, 0x00, 0x00, 0x00
        /*0020*/ 	.byte	0x00, 0x00, 0x00, 0x00


//--------------------- .nv.info._Z8gaussiandddPKdPd --------------------------
	.section	.nv.info._Z8gaussiandddPKdPd,"",@"SHT_CUDA_INFO"
	.sectionflags	@""
	.align	4


	//----- nvinfo : EIATTR_CUDA_API_VERSION
	.align		4
        /*0000*/ 	.byte	0x04, 0x37
        /*0002*/ 	.short	(.L_7 - .L_6)
.L_6:
        /*0004*/ 	.word	0x00000082


	//----- nvinfo : EIATTR_KPARAM_INFO
	.align		4
.L_7:
        /*0008*/ 	.byte	0x04, 0x17
        /*000a*/ 	.short	(.L_9 - .L_8)
.L_8:
        /*000c*/ 	.word	0x00000000
        /*0010*/ 	.short	0x0004
        /*0012*/ 	.short	0x0020
        /*0014*/ 	.byte	0x00, 0xf5, 0x21, 0x00


	//----- nvinfo : EIATTR_KPARAM_INFO
	.align		4
.L_9:
        /*0018*/ 	.byte	0x04, 0x17
        /*001a*/ 	.short	(.L_11 - .L_10)
.L_10:
        /*001c*/ 	.word	0x00000000
        /*0020*/ 	.short	0x0003
        /*0022*/ 	.short	0x0018
        /*0024*/ 	.byte	0x00, 0xf5, 0x21, 0x00


	//----- nvinfo : EIATTR_KPARAM_INFO
	.align		4
.L_11:
        /*0028*/ 	.byte	0x04, 0x17
        /*002a*/ 	.short	(.L_13 - .L_12)
.L_12:
        /*002c*/ 	.word	0x00000000
        /*0030*/ 	.short	0x0002
        /*0032*/ 	.short	0x0010
        /*0034*/ 	.byte	0x00, 0xf0, 0x21, 0x00


	//----- nvinfo : EIATTR_KPARAM_INFO
	.align		4
.L_13:
        /*0038*/ 	.byte	0x04, 0x17
        /*003a*/ 	.short	(.L_15 - .L_14)
.L_14:
        /*003c*/ 	.word	0x00000000
        /*0040*/ 	.short	0x0001
        /*0042*/ 	.short	0x0008
        /*0044*/ 	.byte	0x00, 0xf0, 0x21, 0x00


	//----- nvinfo : EIATTR_KPARAM_INFO
	.align		4
.L_15:
        /*0048*/ 	.byte	0x04, 0x17
        /*004a*/ 	.short	(.L_17 - .L_16)
.L_16:
        /*004c*/ 	.word	0x00000000
        /*0050*/ 	.short	0x0000
        /*0052*/ 	.short	0x0000
        /*0054*/ 	.byte	0x00, 0xf0, 0x21, 0x00


	//----- nvinfo : EIATTR_SPARSE_MMA_MASK
	.align		4
.L_17:
        /*0058*/ 	.byte	0x03, 0x50
        /*005a*/ 	.short	0x0000


	//----- nvinfo : EIATTR_MAXREG_COUNT
	.align		4
        /*005c*/ 	.byte	0x03, 0x1b
        /*005e*/ 	.short	0x00ff


	//----- nvinfo : EIATTR_MERCURY_ISA_VERSION
	.align		4
        /*0060*/ 	.byte	0x03, 0x5f
        /*0062*/ 	.short	0x0101


	//----- nvinfo : EIATTR_VRC_CTA_INIT_COUNT
	.align		4
        /*0064*/ 	.byte	0x02, 0x4a
	.zero		1
	.zero		1


	//----- nvinfo : EIATTR_EXIT_INSTR_OFFSETS
	.align		4
        /*0068*/ 	.byte	0x04, 0x1c
        /*006a*/ 	.short	(.L_19 - .L_18)


	//   ....[0]....
.L_18:
        /*006c*/ 	.word	0x00000080


	//   ....[1]....
        /*0070*/ 	.word	0x00000510


	//----- nvinfo : EIATTR_CRS_STACK_SIZE
	.align		4
.L_19:
        /*0074*/ 	.byte	0x04, 0x1e
        /*0076*/ 	.short	(.L_21 - .L_20)
.L_20:
        /*0078*/ 	.word	0x00000000


	//----- nvinfo : EIATTR_CBANK_PARAM_SIZE
	.align		4
.L_21:
        /*007c*/ 	.byte	0x03, 0x19
        /*007e*/ 	.short	0x0028


	//----- nvinfo : EIATTR_PARAM_CBANK
	.align		4
        /*0080*/ 	.byte	0x04, 0x0a
        /*0082*/ 	.short	(.L_23 - .L_22)
	.align		4
.L_22:
        /*0084*/ 	.word	index@(.nv.constant0._Z8gaussiandddPKdPd)
        /*0088*/ 	.short	0x0380
        /*008a*/ 	.short	0x0028


	//----- nvinfo : EIATTR_SW_WAR
	.align		4
.L_23:
        /*008c*/ 	.byte	0x04, 0x36
        /*008e*/ 	.short	(.L_25 - .L_24)
.L_24:
        /*0090*/ 	.word	0x00000008
.L_25:


//--------------------- .nv.callgraph             --------------------------
	.section	.nv.callgraph,"",@"SHT_CUDA_CALLGRAPH"
	.align	4
	.sectionentsize	8
	.align		4
        /*0000*/ 	.word	0x00000000
	.align		4
        /*0004*/ 	.word	0xffffffff
	.align		4
        /*0008*/ 	.word	0x00000000
	.align		4
        /*000c*/ 	.word	0xfffffffe
	.align		4
        /*0010*/ 	.word	0x00000000
	.align		4
        /*0014*/ 	.word	0xfffffffd
	.align		4
        /*0018*/ 	.word	0x00000000
	.align		4
        /*001c*/ 	.word	0xfffffffc


//--------------------- .text._Z8gaussiandddPKdPd --------------------------
	.section	.text._Z8gaussiandddPKdPd,"ax",@progbits
	.align	128
        .global         _Z8gaussiandddPKdPd
        .type           _Z8gaussiandddPKdPd,@function
        .size           _Z8gaussiandddPKdPd,(.L_x_3 - _Z8gaussiandddPKdPd)
        .other          _Z8gaussiandddPKdPd,@"STO_CUDA_ENTRY STV_DEFAULT"
_Z8gaussiandddPKdPd:
.text._Z8gaussiandddPKdPd:
[----:B------:R-:W-:Y:S01]  /*0000*/  LDC R1, c[0x0][0x37c] ;  /* 0x0000df00ff017b82 */ /* 0x000fe20000000800 */
[----:B------:R-:W0:Y:S07]  /*0010*/  S2R R3, SR_TID.X ;  /* 0x0000000000037919 */ /* 0x000e2e0000002100 */
[----:B------:R-:W0:Y:S08]  /*0020*/  S2UR UR4, SR_CTAID.X ;  /* 0x00000000000479c3 */ /* 0x000e300000002500 */
[----:B------:R-:W0:Y:S02]  /*0030*/  LDC R0, c[0x0][0x360] ;  /* 0x0000d800ff007b82 */ /* 0x000e240000000800 */
[----:B0-----:R-:W-:Y:S01]  /*0040*/  IMAD R0, R0, UR4, R3 ;  /* 0x0000000400007c24 */ /* 0x001fe2000f8e0203 */
[----:B------:R-:W0:Y:S03]  /*0050*/  LDCU.64 UR4, c[0x0][0x390] ;  /* 0x00007200ff0477ac */ /* 0x000e260008000a00 */
[----:B------:R-:W0:Y:S02]  /*0060*/  I2F.F64.U32 R2, R0 ;  /* 0x0000000000027312 */ /* 0x000e240000201800 */
[----:B0-----:R-:W-:-:S14]  /*0070*/  DSETP.GEU.AND P0, PT, R2, UR4, PT ;  /* 0x0000000402007e2a */ /* 0x001fdc000bf0e000 */
[----:B------:R-:W-:Y:S05]  /*0080*/  @P0 EXIT ;  /* 0x000000000000094d */ /* 0x000fea0003800000 */
[----:B------:R-:W0:Y:S01]  /*0090*/  LDC.64 R8, c[0x0][0x398] ;  /* 0x0000e600ff087b82 */ /* 0x000e220000000a00 */
[----:B------:R-:W1:Y:S07]  /*00a0*/  LDCU.64 UR4, c[0x0][0x358] ;  /* 0x00006b00ff0477ac */ /* 0x000e6e0008000a00 */
[----:B------:R-:W2:Y:S08]  /*00b0*/  LDC.64 R2, c[0x0][0x380] ;  /* 0x0000e000ff027b82 */ /* 0x000eb00000000a00 */
[----:B------:R-:W2:Y:S01]  /*00c0*/  LDC.64 R6, c[0x0][0x388] ;  /* 0x0000e200ff067b82 */ /* 0x000ea20000000a00 */
[----:B0-----:R-:W-:-:S06]  /*00d0*/  IMAD.WIDE.U32 R8, R0, 0x8, R8 ;  /* 0x0000000800087825 */ /* 0x001fcc00078e0008 */
[----:B-1----:R-:W3:Y:S01]  /*00e0*/  LDG.E.64 R8, desc[UR4][R8.64] ;  /* 0x0000000408087981 */ /* 0x002ee2000c1e1b00 */
[----:B------:R-:W-:Y:S01]  /*00f0*/  UMOV UR6, 0xfefa39ef ;  /* 0xfefa39ef00067882 */ /* 0x000fe20000000000 */
[----:B------:R-:W-:Y:S01]  /*0100*/  UMOV UR7, 0x3fe62e42 ;  /* 0x3fe62e4200077882 */ /* 0x000fe20000000000 */
[----:B------:R-:W-:Y:S01]  /*0110*/  BSSY.RECONVERGENT B0, `(.L_x_0) ;  /* 0x000003c000007945 */ /* 0x000fe20003800200 */
[----:B---3--:R-:W-:-:S08]  /*0120*/  DADD R4, R8, -0.5 ;  /* 0xbfe0000008047429 */ /* 0x008fd00000000000 */
[----:B--2---:R-:W-:Y:S01]  /*0130*/  DFMA R4, R4, R2, R6 ;  /* 0x000000020404722b */ /* 0x004fe20000000006 */
[----:B------:R-:W-:Y:S02]  /*0140*/  IMAD.MOV.U32 R6, RZ, RZ, 0x652b82fe ;  /* 0x652b82feff067424 */ /* 0x000fe400078e00ff */
[----:B------:R-:W-:-:S05]  /*0150*/  IMAD.MOV.U32 R7, RZ, RZ, 0x3ff71547 ;  /* 0x3ff71547ff077424 */ /* 0x000fca00078e00ff */
[----:B------:R-:W-:-:S08]  /*0160*/  DMUL R4, R4, -R4 ;  /* 0x8000000404047228 */ /* 0x000fd00000000000 */
[----:B------:R-:W-:Y:S02]  /*0170*/  DFMA R6, R4, R6, 6.75539944105574400000e+15 ;  /* 0x433800000406742b */ /* 0x000fe40000000006 */
[----:B------:R-:W-:-:S06]  /*0180*/  FSETP.GEU.AND P0, PT, |R5|, 4.1917929649353027344, PT ;  /* 0x4086232b0500780b */ /* 0x000fcc0003f0e200 */
[----:B------:R-:W-:-:S08]  /*0190*/  DADD R10, R6, -6.75539944105574400000e+15 ;  /* 0xc3380000060a7429 */ /* 0x000fd00000000000 */
[----:B------:R-:W-:Y:S01]  /*01a0*/  DFMA R12, R10, -UR6, R4 ;  /* 0x800000060a0c7c2b */ /* 0x000fe20008000004 */
[----:B------:R-:W-:Y:S01]  /*01b0*/  UMOV UR6, 0x3b39803f ;  /* 0x3b39803f00067882 */ /* 0x000fe20000000000 */
[----:B------:R-:W-:-:S06]  /*01c0*/  UMOV UR7, 0x3c7abc9e ;  /* 0x3c7abc9e00077882 */ /* 0x000fcc0000000000 */
[----:B------:R-:W-:Y:S01]  /*01d0*/  DFMA R8, R10, -UR6, R12 ;  /* 0x800000060a087c2b */ /* 0x000fe2000800000c */
[----:B------:R-:W-:Y:S01]  /*01e0*/  UMOV UR6, 0x69ce2bdf ;  /* 0x69ce2bdf00067882 */ /* 0x000fe20000000000 */
[----:B------:R-:W-:Y:S01]  /*01f0*/  MOV R10, 0xfca213ea ;  /* 0xfca213ea000a7802 */ /* 0x000fe20000000f00 */
[----:B------:R-:W-:Y:S01]  /*0200*/  IMAD.MOV.U32 R11, RZ, RZ, 0x3e928af3 ;  /* 0x3e928af3ff0b7424 */ /* 0x000fe200078e00ff */
[----:B------:R-:W-:-:S05]  /*0210*/  UMOV UR7, 0x3e5ade15 ;  /* 0x3e5ade1500077882 */ /* 0x000fca0000000000 */
[----:B------:R-:W-:Y:S01]  /*0220*/  DFMA R10, R8, UR6, R10 ;  /* 0x00000006080a7c2b */ /* 0x000fe2000800000a */
[----:B------:R-:W-:Y:S01]  /*0230*/  UMOV UR6, 0x62401315 ;  /* 0x6240131500067882 */ /* 0x000fe20000000000 */
[----:B------:R-:W-:-:S06]  /*0240*/  UMOV UR7, 0x3ec71dee ;  /* 0x3ec71dee00077882 */ /* 0x000fcc0000000000 */
[----:B------:R-:W-:Y:S01]  /*0250*/  DFMA R10, R8, R10, UR6 ;  /* 0x00000006080a7e2b */ /* 0x000fe2000800000a */
        /* <DEDUP_REMOVED lines=20> */
[----:B------:R-:W-:-:S08]  /*03a0*/  DFMA R10, R8, R10, UR6 ;  /* 0x00000006080a7e2b */ /* 0x000fd0000800000a */
[C---:B------:R-:W-:Y:S02]  /*03b0*/  DFMA R12, R8.reuse, R10, 1 ;  /* 0x3ff00000080c742b */ /* 0x040fe4000000000a */
[----:B------:R-:W0:Y:S06]  /*03c0*/  LDC.64 R10, c[0x0][0x3a0] ;  /* 0x0000e800ff0a7b82 */ /* 0x000e2c0000000a00 */
[----:B------:R-:W-:-:S10]  /*03d0*/  DFMA R12, R8, R12, 1 ;  /* 0x3ff00000080c742b */ /* 0x000fd4000000000c */
[----:B------:R-:W-:Y:S01]  /*03e0*/  LEA R9, R6, R13, 0x14 ;  /* 0x0000000d06097211 */ /* 0x000fe200078ea0ff */
[----:B------:R-:W-:Y:S01]  /*03f0*/  IMAD.MOV.U32 R8, RZ, RZ, R12 ;  /* 0x000000ffff087224 */ /* 0x000fe200078e000c */
[----:B------:R-:W-:Y:S06]  /*0400*/  @!P0 BRA `(.L_x_1) ;  /* 0x0000000000308947 */ /* 0x000fec0003800000 */
[----:B------:R-:W-:Y:S01]  /*0410*/  FSETP.GEU.AND P1, PT, |R5|, 4.2275390625, PT ;  /* 0x408748000500780b */ /* 0x000fe20003f2e200 */
[C---:B------:R-:W-:Y:S02]  /*0420*/  DADD R8, R4.reuse, +INF ;  /* 0x7ff0000004087429 */ /* 0x040fe40000000000 */
[----:B------:R-:W-:-:S08]  /*0430*/  DSETP.GEU.AND P0, PT, R4, RZ, PT ;  /* 0x000000ff0400722a */ /* 0x000fd00003f0e000 */
[----:B------:R-:W-:Y:S02]  /*0440*/  FSEL R8, R8, RZ, P0 ;  /* 0x000000ff08087208 */ /* 0x000fe40000000000 */
[----:B------:R-:W-:Y:S02]  /*0450*/  @!P1 LEA.HI R7, R6, R6, RZ, 0x1 ;  /* 0x0000000606079211 */ /* 0x000fe400078f08ff */
[----:B------:R-:W-:Y:S02]  /*0460*/  FSEL R9, R9, RZ, P0 ;  /* 0x000000ff09097208 */ /* 0x000fe40000000000 */
[----:B------:R-:W-:-:S04]  /*0470*/  @!P1 SHF.R.S32.HI R7, RZ, 0x1, R7 ;  /* 0x00000001ff079819 */ /* 0x000fc80000011407 */
[----:B------:R-:W-:Y:S01]  /*0480*/  @!P1 IADD3 R4, PT, PT, R6, -R7, RZ ;  /* 0x8000000706049210 */ /* 0x000fe20007ffe0ff */
[----:B------:R-:W-:-:S03]  /*0490*/  @!P1 IMAD R13, R7, 0x100000, R13 ;  /* 0x00100000070d9824 */ /* 0x000fc600078e020d */
[----:B------:R-:W-:Y:S02]  /*04a0*/  @!P1 LEA R5, R4, 0x3ff00000, 0x14 ;  /* 0x3ff0000004059811 */ /* 0x000fe400078ea0ff */
[----:B------:R-:W-:-:S06]  /*04b0*/  @!P1 MOV R4, RZ ;  /* 0x000000ff00049202 */ /* 0x000fcc0000000f00 */
[----:B------:R-:W-:-:S11]  /*04c0*/  @!P1 DMUL R8, R12, R4 ;  /* 0x000000040c089228 */ /* 0x000fd60000000000 */
.L_x_1:
[----:B------:R-:W-:Y:S05]  /*04d0*/  BSYNC.RECONVERGENT B0 ;  /* 0x0000000000007941 */ /* 0x000fea0003800200 */
.L_x_0:
[----:B------:R-:W-:Y:S01]  /*04e0*/  DMUL R2, R8, R2 ;  /* 0x0000000208027228 */ /* 0x000fe20000000000 */
[----:B0-----:R-:W-:-:S06]  /*04f0*/  IMAD.WIDE.U32 R10, R0, 0x8, R10 ;  /* 0x00000008000a7825 */ /* 0x001fcc00078e000a */
[----:B------:R-:W-:Y:S01]  /*0500*/  STG.E.64 desc[UR4][R10.64], R2 ;  /* 0x000000020a007986 */ /* 0x000fe2000c101b04 */
[----:B------:R-:W-:Y:S05]  /*0510*/  EXIT ;  /* 0x000000000000794d */ /* 0x000fea0003800000 */
.L_x_2:
[----:B------:R-:W-:-:S00]  /*0520*/  BRA `(.L_x_2) ;  /* 0xfffffffc00fc7947 */ /* 0x000fc0000383ffff */
[----:B------:R-:W-:-:S00]  /*0530*/  NOP ;  /* 0x0000000000007918 */ /* 0x000fc00000000000 */
        /* <DEDUP_REMOVED lines=12> */
.L_x_3:


//--------------------- .nv.shared.reserved.0     --------------------------
	.section	.nv.shared.reserved.0,"aw",@nobits
	.weak		__nv_reservedSMEM_offset_0_alias
	.size		__nv_reservedSMEM_offset_0_alias, 0, 64
	.other		__nv_reservedSMEM_offset_0_alias,@"STO_CUDA_RESERVED_SHARED STV_DEFAULT"
__nv_reservedSMEM_offset_0_alias:
	.zero		0
	.zero		64


//--------------------- .nv.constant0._Z8gaussiandddPKdPd --------------------------
	.section	.nv.constant0._Z8gaussiandddPKdPd,"a",@progbits
	.sectionflags	@""
	.align	4
.nv.constant0._Z8gaussiandddPKdPd:
	.zero		936


//--------------------- SYMBOLS --------------------------

	.type		.nv.reservedSmem.offset0,@object
	.size		.nv.reservedSmem.offset0,0x4
